//
// Generated by NVIDIA NVVM Compiler
//
// Compiler Build ID: CL-36424714
// Cuda compilation tools, release 13.0, V13.0.88
// Based on NVVM 20.0.0
//

.version 9.0
.target sm_100
.address_size 64

	// .globl	_Z6test_0v

.visible .entry _Z6test_0v()
{


	ret;

}
	// .globl	_ZN5first6test_1Ev
.visible .entry _ZN5first6test_1Ev()
{


	ret;

}
	// .globl	_ZN5first6second6test_2Ev
.visible .entry _ZN5first6second6test_2Ev()
{


	ret;

}


// ===== COMPILED SASS (sm_100) =====

	.target	sm_100

	.elftype	@"ET_EXEC"


//--------------------- .note.nv.tkinfo           --------------------------
	.section	.note.nv.tkinfo,"",@"SHT_NOTE"
	.sectionflags	@"SHF_NOTE_NV_TKINFO"
	.tkinfo
        /*0018*/ 	.word	0x00000002
        /*0030*/ 	.string	""
        /*0030*/ 	.string	"ptxas"
        /*0030*/ 	.string	"Cuda compilation tools, release 13.0, V13.0.88"
        /*0030*/ 	.string	"Build cuda_13.0.r13.0/compiler.36424714_0"
        /*0030*/ 	.string	"-arch sm_100 -m 64 "



//--------------------- .note.nv.cuinfo           --------------------------
	.section	.note.nv.cuinfo,"",@"SHT_NOTE"
	.sectionflags	@"SHF_NOTE_NV_CUINFO"
        /*0018*/ 	.short	0x0002
        /*001a*/ 	.short	0x0064
        /*001c*/ 	.short	0x0082
	.zero		2


//--------------------- .nv.info                  --------------------------
	.section	.nv.info,"",@"SHT_CUDA_INFO"
	.align	4


	//----- nvinfo : EIATTR_REGCOUNT
	.align		4
        /*0000*/ 	.byte	0x04, 0x2f
        /*0002*/ 	.short	(.L_1 - .L_0)
	.align		4
.L_0:
        /*0004*/ 	.word	index@(_Z6test_0v)
        /*0008*/ 	.word	0x00000004


	//----- nvinfo : EIATTR_FRAME_SIZE
	.align		4
.L_1:
        /*000c*/ 	.byte	0x04, 0x11
        /*000e*/ 	.short	(.L_3 - .L_2)
	.align		4
.L_2:
        /*0010*/ 	.word	index@(_Z6test_0v)
        /*0014*/ 	.word	0x00000000


	//----- nvinfo : EIATTR_REGCOUNT
	.align		4
.L_3:
        /*0018*/ 	.byte	0x04, 0x2f
        /*001a*/ 	.short	(.L_5 - .L_4)
	.align		4
.L_4:
        /*001c*/ 	.word	index@(_ZN5first6test_1Ev)
        /*0020*/ 	.word	0x00000004


	//----- nvinfo : EIATTR_FRAME_SIZE
	.align		4
.L_5:
        /*0024*/ 	.byte	0x04, 0x11
        /*0026*/ 	.short	(.L_7 - .L_6)
	.align		4
.L_6:
        /*0028*/ 	.word	index@(_ZN5first6test_1Ev)
        /*002c*/ 	.word	0x00000000


	//----- nvinfo : EIATTR_REGCOUNT
	.align		4
.L_7:
        /*0030*/ 	.byte	0x04, 0x2f
        /*0032*/ 	.short	(.L_9 - .L_8)
	.align		4
.L_8:
        /*0034*/ 	.word	index@(_ZN5first6second6test_2Ev)
        /*0038*/ 	.word	0x00000004


	//----- nvinfo : EIATTR_FRAME_SIZE
	.align		4
.L_9:
        /*003c*/ 	.byte	0x04, 0x11
        /*003e*/ 	.short	(.L_11 - .L_10)
	.align		4
.L_10:
        /*0040*/ 	.word	index@(_ZN5first6second6test_2Ev)
        /*0044*/ 	.word	0x00000000


	//----- nvinfo : EIATTR_MIN_STACK_SIZE
	.align		4
.L_11:
        /*0048*/ 	.byte	0x04, 0x12
        /*004a*/ 	.short	(.L_13 - .L_12)
	.align		4
.L_12:
        /*004c*/ 	.word	index@(_ZN5first6second6test_2Ev)
        /*0050*/ 	.word	0x00000000


	//----- nvinfo : EIATTR_MIN_STACK_SIZE
	.align		4
.L_13:
        /*0054*/ 	.byte	0x04, 0x12
        /*0056*/ 	.short	(.L_15 - .L_14)
	.align		4
.L_14:
        /*0058*/ 	.word	index@(_ZN5first6test_1Ev)
        /*005c*/ 	.word	0x00000000


	//----- nvinfo : EIATTR_MIN_STACK_SIZE
	.align		4
.L_15:
        /*0060*/ 	.byte	0x04, 0x12
        /*0062*/ 	.short	(.L_17 - .L_16)
	.align		4
.L_16:
        /*0064*/ 	.word	index@(_Z6test_0v)
        /*0068*/ 	.word	0x00000000
.L_17:


//--------------------- .nv.compat                --------------------------
	.section	.nv.compat,"",@"SHT_CUDA_COMPAT_INFO"
	.align	4
        /*0000*/ 	.byte	0x02, 0x09, 0x00, 0x00, 0x02, 0x02, 0x01, 0x00, 0x02, 0x05, 0x05, 0x00, 0x03, 0x07, 0x01, 0x01
        /*0010*/ 	.byte	0x02, 0x03, 0x00, 0x00, 0x02, 0x06, 0x01, 0x00, 0x04, 0x0b, 0x08, 0x00, 0x09, 0x00, 0x00, 0x00
        /*0020*/ 	.byte	0x00, 0x00, 0x00, 0x00


//--------------------- .nv.info._ZN5first6second6test_2Ev --------------------------
	.section	.nv.info._ZN5first6second6test_2Ev,"",@"SHT_CUDA_INFO"
	.sectionflags	@""
	.align	4


	//----- nvinfo : EIATTR_CUDA_API_VERSION
	.align		4
        /*0000*/ 	.byte	0x04, 0x37
        /*0002*/ 	.short	(.L_19 - .L_18)
.L_18:
        /*0004*/ 	.word	0x00000082


	//----- nvinfo : EIATTR_SPARSE_MMA_MASK
	.align		4
.L_19:
        /*0008*/ 	.byte	0x03, 0x50
        /*000a*/ 	.short	0x0000


	//----- nvinfo : EIATTR_MAXREG_COUNT
	.align		4
        /*000c*/ 	.byte	0x03, 0x1b
        /*000e*/ 	.short	0x00ff


	//----- nvinfo : EIATTR_MERCURY_ISA_VERSION
	.align		4
        /*0010*/ 	.byte	0x03, 0x5f
        /*0012*/ 	.short	0x0101


	//----- nvinfo : EIATTR_VRC_CTA_INIT_COUNT
	.align		4
        /*0014*/ 	.byte	0x02, 0x4a
	.zero		1
	.zero		1


	//----- nvinfo : EIATTR_EXIT_INSTR_OFFSETS
	.align		4
        /*0018*/ 	.byte	0x04, 0x1c
        /*001a*/ 	.short	(.L_21 - .L_20)


	//   ....[0]....
.L_20:
        /*001c*/ 	.word	0x00000010


	//----- nvinfo : EIATTR_SW_WAR
	.align		4
.L_21:
        /*0020*/ 	.byte	0x04, 0x36
        /*0022*/ 	.short	(.L_23 - .L_22)
.L_22:
        /*0024*/ 	.word	0x00000008
.L_23:


//--------------------- .nv.info._ZN5first6test_1Ev --------------------------
	.section	.nv.info._ZN5first6test_1Ev,"",@"SHT_CUDA_INFO"
	.sectionflags	@""
	.align	4


	//----- nvinfo : EIATTR_CUDA_API_VERSION
	.align		4
        /*0000*/ 	.byte	0x04, 0x37
        /*0002*/ 	.short	(.L_25 - .L_24)
.L_24:
        /*0004*/ 	.word	0x00000082


	//----- nvinfo : EIATTR_SPARSE_MMA_MASK
	.align		4
.L_25:
        /*0008*/ 	.byte	0x03, 0x50
        /*000a*/ 	.short	0x0000


	//----- nvinfo : EIATTR_MAXREG_COUNT
	.align		4
        /*000c*/ 	.byte	0x03, 0x1b
        /*000e*/ 	.short	0x00ff


	//----- nvinfo : EIATTR_MERCURY_ISA_VERSION
	.align		4
        /*0010*/ 	.byte	0x03, 0x5f
        /*0012*/ 	.short	0x0101


	//----- nvinfo : EIATTR_VRC_CTA_INIT_COUNT
	.align		4
        /*0014*/ 	.byte	0x02, 0x4a
	.zero		1
	.zero		1


	//----- nvinfo : EIATTR_EXIT_INSTR_OFFSETS
	.align		4
        /*0018*/ 	.byte	0x04, 0x1c
        /*001a*/ 	.short	(.L_27 - .L_26)


	//   ....[0]....
.L_26:
        /*001c*/ 	.word	0x00000010


	//----- nvinfo : EIATTR_SW_WAR
	.align		4
.L_27:
        /*0020*/ 	.byte	0x04, 0x36
        /*0022*/ 	.short	(.L_29 - .L_28)
.L_28:
        /*0024*/ 	.word	0x00000008
.L_29:


//--------------------- .nv.info._Z6test_0v       --------------------------
	.section	.nv.info._Z6test_0v,"",@"SHT_CUDA_INFO"
	.sectionflags	@""
	.align	4


	//----- nvinfo : EIATTR_CUDA_API_VERSION
	.align		4
        /*0000*/ 	.byte	0x04, 0x37
        /*0002*/ 	.short	(.L_31 - .L_30)
.L_30:
        /*0004*/ 	.word	0x00000082


	//----- nvinfo : EIATTR_SPARSE_MMA_MASK
	.align		4
.L_31:
        /*0008*/ 	.byte	0x03, 0x50
        /*000a*/ 	.short	0x0000


	//----- nvinfo : EIATTR_MAXREG_COUNT
	.align		4
        /*000c*/ 	.byte	0x03, 0x1b
        /*000e*/ 	.short	0x00ff


	//----- nvinfo : EIATTR_MERCURY_ISA_VERSION
	.align		4
        /*0010*/ 	.byte	0x03, 0x5f
        /*0012*/ 	.short	0x0101


	//----- nvinfo : EIATTR_VRC_CTA_INIT_COUNT
	.align		4
        /*0014*/ 	.byte	0x02, 0x4a
	.zero		1
	.zero		1


	//----- nvinfo : EIATTR_EXIT_INSTR_OFFSETS
	.align		4
        /*0018*/ 	.byte	0x04, 0x1c
        /*001a*/ 	.short	(.L_33 - .L_32)


	//   ....[0]....
.L_32:
        /*001c*/ 	.word	0x00000010


	//----- nvinfo : EIATTR_SW_WAR
	.align		4
.L_33:
        /*0020*/ 	.byte	0x04, 0x36
        /*0022*/ 	.short	(.L_35 - .L_34)
.L_34:
        /*0024*/ 	.word	0x00000008
.L_35:


//--------------------- .nv.callgraph             --------------------------
	.section	.nv.callgraph,"",@"SHT_CUDA_CALLGRAPH"
	.align	4
	.sectionentsize	8
	.align		4
        /*0000*/ 	.word	0x00000000
	.align		4
        /*0004*/ 	.word	0xffffffff
	.align		4
        /*0008*/ 	.word	0x00000000
	.align		4
        /*000c*/ 	.word	0xfffffffe
	.align		4
        /*0010*/ 	.word	0x00000000
	.align		4
        /*0014*/ 	.word	0xfffffffd
	.align		4
        /*0018*/ 	.word	0x00000000
	.align		4
        /*001c*/ 	.word	0xfffffffc


//--------------------- .text._ZN5first6second6test_2Ev --------------------------
	.section	.text._ZN5first6second6test_2Ev,"ax",@progbits
	.align	128
        .global         _ZN5first6second6test_2Ev
        .type           _ZN5first6second6test_2Ev,@function
        .size           _ZN5first6second6test_2Ev,(.L_x_3 - _ZN5first6second6test_2Ev)
        .other          _ZN5first6second6test_2Ev,@"STO_CUDA_ENTRY STV_DEFAULT"
_ZN5first6second6test_2Ev:
.text._ZN5first6second6test_2Ev:
[----:B------:R-:W-:Y:S01]  /*0000*/  LDC R1, c[0x0][0x37c] ;  /* 0x0000df00ff017b82 */ /* 0x000fe20000000800 */
[----:B------:R-:W-:Y:S05]  /*0010*/  EXIT ;  /* 0x000000000000794d */ /* 0x000fea0003800000 */
.L_x_0:
[----:B------:R-:W-:-:S00]  /*0020*/  BRA `(.L_x_0) ;  /* 0xfffffffc00fc7947 */ /* 0x000fc0000383ffff */
[----:B------:R-:W-:-:S00]  /*0030*/  NOP ;  /* 0x0000000000007918 */ /* 0x000fc00000000000 */
        /* <DEDUP_REMOVED lines=12> */
.L_x_3:


//--------------------- .text._ZN5first6test_1Ev  --------------------------
	.section	.text._ZN5first6test_1Ev,"ax",@progbits
	.align	128
        .global         _ZN5first6test_1Ev
        .type           _ZN5first6test_1Ev,@function
        .size           _ZN5first6test_1Ev,(.L_x_4 - _ZN5first6test_1Ev)
        .other          _ZN5first6test_1Ev,@"STO_CUDA_ENTRY STV_DEFAULT"
_ZN5first6test_1Ev:
.text._ZN5first6test_1Ev:
[----:B------:R-:W-:Y:S01]  /*0000*/  LDC R1, c[0x0][0x37c] ;  /* 0x0000df00ff017b82 */ /* 0x000fe20000000800 */
[----:B------:R-:W-:Y:S05]  /*0010*/  EXIT ;  /* 0x000000000000794d */ /* 0x000fea0003800000 */
.L_x_1:
        /* <DEDUP_REMOVED lines=14> */
.L_x_4:


//--------------------- .text._Z6test_0v          --------------------------
	.section	.text._Z6test_0v,"ax",@progbits
	.align	128
        .global         _Z6test_0v
        .type           _Z6test_0v,@function
        .size           _Z6test_0v,(.L_x_5 - _Z6test_0v)
        .other          _Z6test_0v,@"STO_CUDA_ENTRY STV_DEFAULT"
_Z6test_0v:
.text._Z6test_0v:
[----:B------:R-:W-:Y:S01]  /*0000*/  LDC R1, c[0x0][0x37c] ;  /* 0x0000df00ff017b82 */ /* 0x000fe20000000800 */
[----:B------:R-:W-:Y:S05]  /*0010*/  EXIT ;  /* 0x000000000000794d */ /* 0x000fea0003800000 */
.L_x_2:
        /* <DEDUP_REMOVED lines=14> */
.L_x_5:


//--------------------- .nv.shared.reserved.0     --------------------------
	.section	.nv.shared.reserved.0,"aw",@nobits
	.weak		__nv_reservedSMEM_offset_0_alias
	.size		__nv_reservedSMEM_offset_0_alias, 0, 64
	.other		__nv_reservedSMEM_offset_0_alias,@"STO_CUDA_RESERVED_SHARED STV_DEFAULT"
__nv_reservedSMEM_offset_0_alias:
	.zero		0
	.zero		64


//--------------------- .nv.constant0._ZN5first6second6test_2Ev --------------------------
	.section	.nv.constant0._ZN5first6second6test_2Ev,"a",@progbits
	.sectionflags	@""
	.align	4
.nv.constant0._ZN5first6second6test_2Ev:
	.zero		896


//--------------------- .nv.constant0._ZN5first6test_1Ev --------------------------
	.section	.nv.constant0._ZN5first6test_1Ev,"a",@progbits
	.sectionflags	@""
	.align	4
.nv.constant0._ZN5first6test_1Ev:
	.zero		896


//--------------------- .nv.constant0._Z6test_0v  --------------------------
	.section	.nv.constant0._Z6test_0v,"a",@progbits
	.sectionflags	@""
	.align	4
.nv.constant0._Z6test_0v:
	.zero		896


//--------------------- SYMBOLS --------------------------

	.type		.nv.reservedSmem.offset0,@object
	.size		.nv.reservedSmem.offset0,0x4
